	.headerflags	@"EF_CUDA_TEXMODE_UNIFIED EF_CUDA_64BIT_ADDRESS EF_CUDA_ACCELERATORS EF_CUDA_SM90 EF_CUDA_VIRTUAL_SM(EF_CUDA_SM90)"
	.elftype	@"ET_EXEC"


//--------------------- .nv.info                  --------------------------
	.section	.nv.info,"",@"SHT_CUDA_INFO"
	.align	4


	//----- nvinfo : EIATTR_REGCOUNT
	.align		4
        /*0000*/ 	.byte	0x04, 0x2f
        /*0002*/ 	.short	(.L_3 - .L_2)
	.align		4
.L_2:
        /*0004*/ 	.word	index@(triton_poi_fused__native_batch_norm_legit_no_training_constant_pad_nd_relu_5)
        /*0008*/ 	.word	0x00000016


	//----- nvinfo : EIATTR_MIN_STACK_SIZE
	.align		4
.L_3:
        /*000c*/ 	.byte	0x04, 0x12
        /*000e*/ 	.short	(.L_5 - .L_4)
	.align		4
.L_4:
        /*0010*/ 	.word	index@(triton_poi_fused__native_batch_norm_legit_no_training_constant_pad_nd_relu_5)
        /*0014*/ 	.word	0x00000000


	//----- nvinfo : EIATTR_FRAME_SIZE
	.align		4
.L_5:
        /*0018*/ 	.byte	0x04, 0x11
        /*001a*/ 	.short	(.L_7 - .L_6)
	.align		4
.L_6:
        /*001c*/ 	.word	index@(triton_poi_fused__native_batch_norm_legit_no_training_constant_pad_nd_relu_5)
        /*0020*/ 	.word	0x00000000


	//----- nvinfo : EIATTR_MIN_STACK_SIZE
	.align		4
.L_7:
        /*0024*/ 	.byte	0x04, 0x12
        /*0026*/ 	.short	(.L_9 - .L_8)
	.align		4
.L_8:
        /*0028*/ 	.word	index@(triton_poi_fused__native_batch_norm_legit_no_training_constant_pad_nd_relu_5)
        /*002c*/ 	.word	0x00000000
.L_9:


//--------------------- .nv.info.triton_poi_fused__native_batch_norm_legit_no_training_constant_pad_nd_relu_5 --------------------------
	.section	.nv.info.triton_poi_fused__native_batch_norm_legit_no_training_constant_pad_nd_relu_5,"",@"SHT_CUDA_INFO"
	.sectionflags	@""
	.align	4


	//----- nvinfo : EIATTR_CUDA_API_VERSION
	.align		4
        /*0000*/ 	.byte	0x04, 0x37
        /*0002*/ 	.short	(.L_11 - .L_10)
.L_10:
        /*0004*/ 	.word	0x0000007c


	//----- nvinfo : EIATTR_KPARAM_INFO
	.align		4
.L_11:
        /*0008*/ 	.byte	0x04, 0x17
        /*000a*/ 	.short	(.L_13 - .L_12)
.L_12:
        /*000c*/ 	.word	0x00000000
        /*0010*/ 	.short	0x0006
        /*0012*/ 	.short	0x0030
        /*0014*/ 	.byte	0x00, 0xf0, 0x11, 0x00


	//----- nvinfo : EIATTR_KPARAM_INFO
	.align		4
.L_13:
        /*0018*/ 	.byte	0x04, 0x17
        /*001a*/ 	.short	(.L_15 - .L_14)
.L_14:
        /*001c*/ 	.word	0x00000000
        /*0020*/ 	.short	0x0005
        /*0022*/ 	.short	0x0028
        /*0024*/ 	.byte	0x00, 0xf4, 0x21, 0x00


	//----- nvinfo : EIATTR_KPARAM_INFO
	.align		4
.L_15:
        /*0028*/ 	.byte	0x04, 0x17
        /*002a*/ 	.short	(.L_17 - .L_16)
.L_16:
        /*002c*/ 	.word	0x00000000
        /*0030*/ 	.short	0x0004
        /*0032*/ 	.short	0x0020
        /*0034*/ 	.byte	0x00, 0xf4, 0x21, 0x00


	//----- nvinfo : EIATTR_KPARAM_INFO
	.align		4
.L_17:
        /*0038*/ 	.byte	0x04, 0x17
        /*003a*/ 	.short	(.L_19 - .L_18)
.L_18:
        /*003c*/ 	.word	0x00000000
        /*0040*/ 	.short	0x0003
        /*0042*/ 	.short	0x0018
        /*0044*/ 	.byte	0x00, 0xf4, 0x21, 0x00


	//----- nvinfo : EIATTR_KPARAM_INFO
	.align		4
.L_19:
        /*0048*/ 	.byte	0x04, 0x17
        /*004a*/ 	.short	(.L_21 - .L_20)
.L_20:
        /*004c*/ 	.word	0x00000000
        /*0050*/ 	.short	0x0002
        /*0052*/ 	.short	0x0010
        /*0054*/ 	.byte	0x00, 0xf4, 0x21, 0x00


	//----- nvinfo : EIATTR_KPARAM_INFO
	.align		4
.L_21:
        /*0058*/ 	.byte	0x04, 0x17
        /*005a*/ 	.short	(.L_23 - .L_22)
.L_22:
        /*005c*/ 	.word	0x00000000
        /*0060*/ 	.short	0x0001
        /*0062*/ 	.short	0x0008
        /*0064*/ 	.byte	0x00, 0xf4, 0x21, 0x00


	//----- nvinfo : EIATTR_KPARAM_INFO
	.align		4
.L_23:
        /*0068*/ 	.byte	0x04, 0x17
        /*006a*/ 	.short	(.L_25 - .L_24)
.L_24:
        /*006c*/ 	.word	0x00000000
        /*0070*/ 	.short	0x0000
        /*0072*/ 	.short	0x0000
        /*0074*/ 	.byte	0x00, 0xf4, 0x21, 0x00


	//----- nvinfo : EIATTR_SPARSE_MMA_MASK
	.align		4
.L_25:
        /*0078*/ 	.byte	0x03, 0x50
        /*007a*/ 	.short	0x0000


	//----- nvinfo : EIATTR_MAXREG_COUNT
	.align		4
        /*007c*/ 	.byte	0x03, 0x1b
        /*007e*/ 	.short	0x00ff


	//----- nvinfo : EIATTR_EXIT_INSTR_OFFSETS
	.align		4
        /*0080*/ 	.byte	0x04, 0x1c
        /*0082*/ 	.short	(.L_27 - .L_26)


	//   ....[0]....
.L_26:
        /*0084*/ 	.word	0x00000710


	//----- nvinfo : EIATTR_REQNTID
	.align		4
.L_27:
        /*0088*/ 	.byte	0x04, 0x10
        /*008a*/ 	.short	(.L_29 - .L_28)
.L_28:
        /*008c*/ 	.word	0x00000080
        /*0090*/ 	.word	0x00000001
        /*0094*/ 	.word	0x00000001


	//----- nvinfo : EIATTR_CBANK_PARAM_SIZE
	.align		4
.L_29:
        /*0098*/ 	.byte	0x03, 0x19
        /*009a*/ 	.short	0x0034


	//----- nvinfo : EIATTR_PARAM_CBANK
	.align		4
        /*009c*/ 	.byte	0x04, 0x0a
        /*009e*/ 	.short	(.L_31 - .L_30)
	.align		4
.L_30:
        /*00a0*/ 	.word	index@(.nv.constant0.triton_poi_fused__native_batch_norm_legit_no_training_constant_pad_nd_relu_5)
        /*00a4*/ 	.short	0x0210
        /*00a6*/ 	.short	0x0034


	//----- nvinfo : EIATTR_SW_WAR
	.align		4
.L_31:
        /*00a8*/ 	.byte	0x04, 0x36
        /*00aa*/ 	.short	(.L_33 - .L_32)
.L_32:
        /*00ac*/ 	.word	0x00000008
.L_33:


//--------------------- .nv.callgraph             --------------------------
	.section	.nv.callgraph,"",@"SHT_CUDA_CALLGRAPH"
	.align	4
	.sectionentsize	8
	.align		4
        /*0000*/ 	.word	0x00000000
	.align		4
        /*0004*/ 	.word	0xffffffff
	.align		4
        /*0008*/ 	.word	0x00000000
	.align		4
        /*000c*/ 	.word	0xfffffffe
	.align		4
        /*0010*/ 	.word	0x00000000
	.align		4
        /*0014*/ 	.word	0xfffffffd
	.align		4
        /*0018*/ 	.word	0x00000000
	.align		4
        /*001c*/ 	.word	0xfffffffc


//--------------------- .nv.constant4             --------------------------
	.section	.nv.constant4,"a",@progbits
	.align	8
	.align		8
.nv.constant4:
        /*0000*/ 	.dword	_$_str
	.align		8
        /*0008*/ 	.dword	_$_str_$_2


//--------------------- .text.triton_poi_fused__native_batch_norm_legit_no_training_constant_pad_nd_relu_5 --------------------------
	.section	.text.triton_poi_fused__native_batch_norm_legit_no_training_constant_pad_nd_relu_5,"ax",@progbits
	.align	128
        .global         triton_poi_fused__native_batch_norm_legit_no_training_constant_pad_nd_relu_5
        .type           triton_poi_fused__native_batch_norm_legit_no_training_constant_pad_nd_relu_5,@function
        .size           triton_poi_fused__native_batch_norm_legit_no_training_constant_pad_nd_relu_5,(.L_x_1 - triton_poi_fused__native_batch_norm_legit_no_training_constant_pad_nd_relu_5)
        .other          triton_poi_fused__native_batch_norm_legit_no_training_constant_pad_nd_relu_5,@"STO_CUDA_ENTRY STV_DEFAULT"
triton_poi_fused__native_batch_norm_legit_no_training_constant_pad_nd_relu_5:
.text.triton_poi_fused__native_batch_norm_legit_no_training_constant_pad_nd_relu_5:
[----:B------:R-:W-:Y:S01]  /*0000*/  LDC R1, c[0x0][0x28] ;  /* 0x00000a00ff017b82 */ /* 0x000fe20000000800 */
[----:B------:R-:W1:Y:S01]  /*0010*/  S2R R0, SR_TID.X ;  /* 0x0000000000007919 */ /* 0x000e620000002100 */
[----:B------:R-:W-:Y:S01]  /*0020*/  ULDC.64 UR4, c[0x0][0x208] ;  /* 0x0000820000047ab9 */ /* 0x000fe20000000a00 */
[----:B------:R-:W-:Y:S01]  /*0030*/  ULDC.64 UR6, c[0x0][0x210] ;  /* 0x0000840000067ab9 */ /* 0x000fe20000000a00 */
[----:B------:R-:W2:Y:S01]  /*0040*/  S2R R3, SR_CTAID.X ;  /* 0x0000000000037919 */ /* 0x000ea20000002500 */
[----:B-1----:R-:W-:Y:S01]  /*0050*/  IMAD.SHL.U32 R0, R0, 0x2, RZ ;  /* 0x0000000200007824 */ /* 0x002fe200078e00ff */
[----:B--2---:R-:W-:-:S04]  /*0060*/  SHF.R.S32.HI R5, RZ, 0x17, R3 ;  /* 0x00000017ff057819 */ /* 0x004fc80000011403 */
[----:B------:R-:W-:Y:S02]  /*0070*/  LOP3.LUT R0, R0, 0xfe, RZ, 0xc0, !PT ;  /* 0x000000fe00007812 */ /* 0x000fe400078ec0ff */
[----:B------:R-:W-:-:S03]  /*0080*/  SGXT R5, R5, 0x1 ;  /* 0x000000010505781a */ /* 0x000fc60000000200 */
[----:B------:R-:W-:-:S05]  /*0090*/  IMAD R0, R3, 0x100, R0 ;  /* 0x0000010003007824 */ /* 0x000fca00078e0200 */
[CC--:B------:R-:W-:Y:S02]  /*00a0*/  LEA.HI R2, R5.reuse, R0.reuse, RZ, 0x6 ;  /* 0x0000000005027211 */ /* 0x0c0fe400078f30ff */
[----:B------:R-:W-:Y:S02]  /*00b0*/  LEA.HI R4, R5, R0, RZ, 0x3 ;  /* 0x0000000005047211 */ /* 0x000fe400078f18ff */
[----:B------:R-:W-:Y:S02]  /*00c0*/  SHF.R.S32.HI R8, RZ, 0x6, R2 ;  /* 0x00000006ff087819 */ /* 0x000fe40000011402 */
[----:B------:R-:W-:Y:S01]  /*00d0*/  SHF.R.S32.HI R9, RZ, 0x3, R4 ;  /* 0x00000003ff097819 */ /* 0x000fe20000011404 */
[----:B------:R-:W1:Y:S01]  /*00e0*/  LDC.64 R2, c[0x0][0x220] ;  /* 0x00008800ff027b82 */ /* 0x000e620000000a00 */
[----:B------:R-:W-:Y:S02]  /*00f0*/  LEA.HI R10, R8, R8, RZ, 0x3 ;  /* 0x00000008080a7211 */ /* 0x000fe400078f18ff */
[----:B------:R-:W-:-:S02]  /*0100*/  LEA.HI R6, R9, R9, RZ, 0x3 ;  /* 0x0000000909067211 */ /* 0x000fc400078f18ff */
[----:B------:R-:W-:Y:S02]  /*0110*/  LOP3.LUT R7, R4, 0xfffffff8, RZ, 0xc0, !PT ;  /* 0xfffffff804077812 */ /* 0x000fe400078ec0ff */
[----:B------:R-:W-:Y:S02]  /*0120*/  LOP3.LUT R11, R10, 0xfffffff8, RZ, 0xc0, !PT ;  /* 0xfffffff80a0b7812 */ /* 0x000fe400078ec0ff */
[----:B------:R-:W-:Y:S01]  /*0130*/  LOP3.LUT R4, R6, 0xfffffff8, RZ, 0xc0, !PT ;  /* 0xfffffff806047812 */ /* 0x000fe200078ec0ff */
[----:B------:R-:W-:Y:S01]  /*0140*/  IMAD.IADD R6, R0, 0x1, -R7 ;  /* 0x0000000100067824 */ /* 0x000fe200078e0a07 */
[----:B------:R-:W-:Y:S01]  /*0150*/  LEA.HI R5, R5, R0, RZ, 0x9 ;  /* 0x0000000005057211 */ /* 0x000fe200078f48ff */
[----:B------:R-:W-:Y:S02]  /*0160*/  IMAD.IADD R12, R8, 0x1, -R11 ;  /* 0x00000001080c7824 */ /* 0x000fe400078e0a0b */
[----:B------:R-:W-:Y:S01]  /*0170*/  IMAD.IADD R11, R9, 0x1, -R4 ;  /* 0x00000001090b7824 */ /* 0x000fe200078e0a04 */
[----:B------:R-:W-:Y:S01]  /*0180*/  SHF.R.S32.HI R10, RZ, 0x9, R5 ;  /* 0x00000009ff0a7819 */ /* 0x000fe20000011405 */
[----:B------:R-:W-:-:S02]  /*0190*/  VIADD R7, R6, 0xfffffffe ;  /* 0xfffffffe06077836 */ /* 0x000fc40000000000 */
[----:B------:R-:W-:Y:S01]  /*01a0*/  VIADD R5, R12, 0xfffffffe ;  /* 0xfffffffe0c057836 */ /* 0x000fe20000000000 */
[----:B------:R-:W-:Y:S01]  /*01b0*/  LEA.HI R4, R10, R10, RZ, 0x4 ;  /* 0x0000000a0a047211 */ /* 0x000fe200078f20ff */
[----:B------:R-:W-:-:S05]  /*01c0*/  VIADD R8, R11, 0xfffffffe ;  /* 0xfffffffe0b087836 */ /* 0x000fca0000000000 */
[----:B------:R-:W-:Y:S02]  /*01d0*/  LOP3.LUT R5, R5, R8, R7, 0xfe, !PT ;  /* 0x0000000805057212 */ /* 0x000fe400078efe07 */
[----:B------:R-:W-:Y:S02]  /*01e0*/  LOP3.LUT R7, R4, 0xfffffff0, RZ, 0xc0, !PT ;  /* 0xfffffff004077812 */ /* 0x000fe400078ec0ff */
[----:B------:R-:W-:Y:S02]  /*01f0*/  ISETP.GE.U32.AND P0, PT, R5, 0x4, PT ;  /* 0x000000040500780c */ /* 0x000fe40003f06070 */
[----:B------:R-:W-:Y:S01]  /*0200*/  CS2R R4, SRZ ;  /* 0x0000000000047805 */ /* 0x000fe2000001ff00 */
[----:B------:R-:W-:-:S04]  /*0210*/  IMAD.IADD R7, R10, 0x1, -R7 ;  /* 0x000000010a077824 */ /* 0x000fc800078e0a07 */
[----:B-1----:R-:W-:Y:S02]  /*0220*/  IMAD.WIDE R8, R7, 0x4, R2 ;  /* 0x0000000407087825 */ /* 0x002fe400078e0202 */
[----:B------:R-:W1:Y:S04]  /*0230*/  LDC.64 R2, c[0x0][0x218] ;  /* 0x00008600ff027b82 */ /* 0x000e680000000a00 */
[----:B------:R-:W2:Y:S04]  /*0240*/  @!P0 LDG.E.EL R4, desc[UR4][R8.64] ;  /* 0x0000000408048981 */ /* 0x000ea8000c2e1900 */
[----:B------:R3:W4:Y:S01]  /*0250*/  @!P0 LDG.E.EL R5, desc[UR4][R8.64] ;  /* 0x0000000408058981 */ /* 0x000722000c2e1900 */
[----:B------:R-:W-:-:S02]  /*0260*/  IMAD.SHL.U32 R10, R10, 0x40, RZ ;  /* 0x000000400a0a7824 */ /* 0x000fc400078e00ff */
[----:B------:R-:W-:Y:S02]  /*0270*/  IMAD.SHL.U32 R11, R11, 0x4, RZ ;  /* 0x000000040b0b7824 */ /* 0x000fe400078e00ff */
[----:B------:R-:W-:Y:S01]  /*0280*/  IMAD.SHL.U32 R12, R12, 0x10, RZ ;  /* 0x000000100c0c7824 */ /* 0x000fe200078e00ff */
[--C-:B------:R-:W-:Y:S02]  /*0290*/  SHF.R.S32.HI R14, RZ, 0x1f, R10.reuse ;  /* 0x0000001fff0e7819 */ /* 0x100fe4000001140a */
[----:B------:R-:W-:Y:S02]  /*02a0*/  IADD3 R13, P1, P2, R11, R6, R10 ;  /* 0x000000060b0d7210 */ /* 0x000fe40007a3e00a */
[----:B------:R-:W-:Y:S02]  /*02b0*/  SHF.R.S32.HI R6, RZ, 0x1f, R6 ;  /* 0x0000001fff067819 */ /* 0x000fe40000011406 */
[----:B------:R-:W-:-:S04]  /*02c0*/  SHF.R.S32.HI R11, RZ, 0x1f, R11 ;  /* 0x0000001fff0b7819 */ /* 0x000fc8000001140b */
[----:B------:R-:W-:Y:S02]  /*02d0*/  IADD3.X R11, R11, R6, R14, P1, P2 ;  /* 0x000000060b0b7210 */ /* 0x000fe40000fe440e */
[----:B------:R-:W-:Y:S01]  /*02e0*/  IADD3 R6, P1, R12, R13, RZ ;  /* 0x0000000d0c067210 */ /* 0x000fe20007f3e0ff */
[----:B------:R-:W5:Y:S03]  /*02f0*/  LDC.64 R14, c[0x0][0x228] ;  /* 0x00008a00ff0e7b82 */ /* 0x000f660000000a00 */
[----:B---3--:R-:W-:Y:S01]  /*0300*/  LEA.HI.X.SX32 R9, R12, R11, 0x1, P1 ;  /* 0x0000000b0c097211 */ /* 0x008fe200008f0eff */
[----:B-1----:R-:W-:Y:S01]  /*0310*/  IMAD.WIDE R12, R7, 0x4, R2 ;  /* 0x00000004070c7825 */ /* 0x002fe200078e0202 */
[C---:B------:R-:W-:Y:S02]  /*0320*/  LEA R18, P1, R6.reuse, UR6, 0x2 ;  /* 0x0000000606127c11 */ /* 0x040fe4000f8210ff */
[----:B------:R-:W-:Y:S01]  /*0330*/  CS2R R2, SRZ ;  /* 0x0000000000027805 */ /* 0x000fe2000001ff00 */
[----:B------:R-:W1:Y:S01]  /*0340*/  LDC.64 R10, c[0x0][0x230] ;  /* 0x00008c00ff0a7b82 */ /* 0x000e620000000a00 */
[----:B------:R-:W-:Y:S01]  /*0350*/  LEA.HI.X R19, R6, UR7, R9, 0x2, P1 ;  /* 0x0000000706137c11 */ /* 0x000fe200088f1409 */
[----:B------:R-:W-:Y:S01]  /*0360*/  IMAD.MOV.U32 R6, RZ, RZ, RZ ;  /* 0x000000ffff067224 */ /* 0x000fe200078e00ff */
[----:B------:R-:W-:-:S03]  /*0370*/  CS2R R8, SRZ ;  /* 0x0000000000087805 */ /* 0x000fc6000001ff00 */
[----:B------:R-:W3:Y:S04]  /*0380*/  @!P0 LDG.E.64 R2, desc[UR4][R18.64+-0xa8] ;  /* 0xffff580412028981 */ /* 0x000ee8000c1e1b00 */
[----:B------:R-:W3:Y:S04]  /*0390*/  @!P0 LDG.E.EL R6, desc[UR4][R12.64] ;  /* 0x000000040c068981 */ /* 0x000ee8000c2e1900 */
[----:B------:R1:W3:Y:S01]  /*03a0*/  @!P0 LDG.E.EL R8, desc[UR4][R12.64] ;  /* 0x000000040c088981 */ /* 0x0002e2000c2e1900 */
[----:B-----5:R-:W-:-:S04]  /*03b0*/  IMAD.WIDE R14, R7, 0x4, R14 ;  /* 0x00000004070e7825 */ /* 0x020fc800078e020e */
[----:B-1----:R-:W-:Y:S01]  /*03c0*/  IMAD.WIDE R16, R7, 0x4, R10 ;  /* 0x0000000407107825 */ /* 0x002fe200078e020a */
[----:B------:R-:W-:-:S03]  /*03d0*/  CS2R R10, SRZ ;  /* 0x00000000000a7805 */ /* 0x000fc6000001ff00 */
[----:B------:R-:W-:Y:S01]  /*03e0*/  IMAD.MOV.U32 R7, RZ, RZ, RZ ;  /* 0x000000ffff077224 */ /* 0x000fe200078e00ff */
[----:B------:R-:W5:Y:S04]  /*03f0*/  @!P0 LDG.E.EL R9, desc[UR4][R16.64] ;  /* 0x0000000410098981 */ /* 0x000f68000c2e1900 */
[----:B------:R-:W5:Y:S04]  /*0400*/  @!P0 LDG.E.EL R11, desc[UR4][R14.64] ;  /* 0x000000040e0b8981 */ /* 0x000f68000c2e1900 */
[----:B------:R1:W5:Y:S04]  /*0410*/  @!P0 LDG.E.EL R10, desc[UR4][R14.64] ;  /* 0x000000040e0a8981 */ /* 0x000368000c2e1900 */
[----:B------:R1:W5:Y:S01]  /*0420*/  @!P0 LDG.E.EL R7, desc[UR4][R16.64] ;  /* 0x0000000410078981 */ /* 0x000362000c2e1900 */
[----:B--2---:R-:W-:-:S02]  /*0430*/  SEL R4, R4, RZ, !P0 ;  /* 0x000000ff04047207 */ /* 0x004fc40004000000 */
[----:B----4-:R-:W-:-:S03]  /*0440*/  SEL R5, R5, RZ, !P0 ;  /* 0x000000ff05057207 */ /* 0x010fc60004000000 */
[----:B------:R-:W-:Y:S02]  /*0450*/  FADD R4, R4, 9.9999997473787516356e-06 ;  /* 0x3727c5ac04047421 */ /* 0x000fe40000000000 */
[----:B------:R-:W-:Y:S02]  /*0460*/  FADD R5, R5, 9.9999997473787516356e-06 ;  /* 0x3727c5ac05057421 */ /* 0x000fe40000000000 */
[----:B0-----:R-:W0:Y:S08]  /*0470*/  MUFU.SQRT R12, R4 ;  /* 0x00000004000c7308 */ /* 0x001e300000002000 */
[----:B------:R-:W2:Y:S01]  /*0480*/  MUFU.SQRT R13, R5 ;  /* 0x00000005000d7308 */ /* 0x000ea20000002000 */
[----:B0-----:R-:W-:-:S02]  /*0490*/  FSETP.GT.AND P1, PT, R12, 8.50705917302346158658e+37, PT ;  /* 0x7e8000000c00780b */ /* 0x001fc40003f24000 */
[----:B------:R-:W-:Y:S02]  /*04a0*/  FSETP.GEU.AND P3, PT, R12, 1.175494350822287508e-38, PT ;  /* 0x008000000c00780b */ /* 0x000fe40003f6e000 */
[C---:B--2---:R-:W-:Y:S02]  /*04b0*/  FSETP.GT.AND P2, PT, R13.reuse, 8.50705917302346158658e+37, PT ;  /* 0x7e8000000d00780b */ /* 0x044fe40003f44000 */
[----:B------:R-:W-:-:S07]  /*04c0*/  FSETP.GEU.AND P4, PT, R13, 1.175494350822287508e-38, PT ;  /* 0x008000000d00780b */ /* 0x000fce0003f8e000 */
[----:B------:R-:W-:-:S04]  /*04d0*/  @P1 FMUL R12, R12, 0.25 ;  /* 0x3e8000000c0c1820 */ /* 0x000fc80000400000 */
[----:B------:R-:W-:Y:S01]  /*04e0*/  @!P3 FMUL R12, R12, 16777216 ;  /* 0x4b8000000c0cb820 */ /* 0x000fe20000400000 */
[----:B------:R-:W-:-:S04]  /*04f0*/  @P2 FMUL R13, R13, 0.25 ;  /* 0x3e8000000d0d2820 */ /* 0x000fc80000400000 */
[----:B------:R-:W-:Y:S01]  /*0500*/  @!P4 FMUL R13, R13, 16777216 ;  /* 0x4b8000000d0dc820 */ /* 0x000fe20000400000 */
[----:B------:R-:W0:Y:S01]  /*0510*/  MUFU.RCP R12, R12 ;  /* 0x0000000c000c7308 */ /* 0x000e220000001000 */
[----:B------:R-:W-:Y:S01]  /*0520*/  IMAD.MOV.U32 R4, RZ, RZ, 0x3e800000 ;  /* 0x3e800000ff047424 */ /* 0x000fe200078e00ff */
[----:B---3--:R-:W-:-:S06]  /*0530*/  SEL R5, R6, RZ, !P0 ;  /* 0x000000ff06057207 */ /* 0x008fcc0004000000 */
[----:B------:R-:W2:Y:S01]  /*0540*/  MUFU.RCP R13, R13 ;  /* 0x0000000d000d7308 */ /* 0x000ea20000001000 */
[----:B-1----:R-:W-:Y:S02]  /*0550*/  FSEL R15, R4, 1, P1 ;  /* 0x3f800000040f7808 */ /* 0x002fe40000800000 */
[----:B------:R-:W-:Y:S02]  /*0560*/  SEL R2, R2, RZ, !P0 ;  /* 0x000000ff02027207 */ /* 0x000fe40004000000 */
[----:B------:R-:W-:Y:S01]  /*0570*/  FSEL R6, R4, 1, P2 ;  /* 0x3f80000004067808 */ /* 0x000fe20001000000 */
[----:B------:R-:W-:Y:S01]  /*0580*/  @!P3 FMUL R15, R15, 16777216 ;  /* 0x4b8000000f0fb820 */ /* 0x000fe20000400000 */
[----:B------:R-:W-:Y:S01]  /*0590*/  SEL R4, R3, RZ, !P0 ;  /* 0x000000ff03047207 */ /* 0x000fe20004000000 */
[----:B------:R-:W-:Y:S01]  /*05a0*/  FADD R5, R2, -R5 ;  /* 0x8000000502057221 */ /* 0x000fe20000000000 */
[----:B------:R-:W-:Y:S01]  /*05b0*/  SEL R17, R8, RZ, !P0 ;  /* 0x000000ff08117207 */ /* 0x000fe20004000000 */
[----:B------:R-:W-:Y:S01]  /*05c0*/  @!P4 FMUL R6, R6, 16777216 ;  /* 0x4b8000000606c820 */ /* 0x000fe20000400000 */
[----:B------:R-:W1:Y:S01]  /*05d0*/  LDC.64 R2, c[0x0][0x238] ;  /* 0x00008e00ff027b82 */ /* 0x000e620000000a00 */
[----:B0-----:R-:W-:-:S02]  /*05e0*/  FMUL R12, R12, R15 ;  /* 0x0000000f0c0c7220 */ /* 0x001fc40000400000 */
[----:B------:R-:W-:Y:S01]  /*05f0*/  FADD R4, R4, -R17 ;  /* 0x8000001104047221 */ /* 0x000fe20000000000 */
[----:B--2---:R-:W-:Y:S01]  /*0600*/  FMUL R13, R13, R6 ;  /* 0x000000060d0d7220 */ /* 0x004fe20000400000 */
[----:B------:R-:W-:Y:S01]  /*0610*/  FMUL R5, R5, R12 ;  /* 0x0000000c05057220 */ /* 0x000fe20000400000 */
[----:B-----5:R-:W-:Y:S02]  /*0620*/  SEL R8, R11, RZ, !P0 ;  /* 0x000000ff0b087207 */ /* 0x020fe40004000000 */
[----:B------:R-:W-:Y:S01]  /*0630*/  SEL R10, R10, RZ, !P0 ;  /* 0x000000ff0a0a7207 */ /* 0x000fe20004000000 */
[----:B------:R-:W-:Y:S01]  /*0640*/  FMUL R6, R4, R13 ;  /* 0x0000000d04067220 */ /* 0x000fe20000400000 */
[----:B------:R-:W-:Y:S02]  /*0650*/  SEL R12, R9, RZ, !P0 ;  /* 0x000000ff090c7207 */ /* 0x000fe40004000000 */
[----:B------:R-:W-:-:S03]  /*0660*/  SEL R7, R7, RZ, !P0 ;  /* 0x000000ff07077207 */ /* 0x000fc60004000000 */
[----:B------:R-:W-:Y:S02]  /*0670*/  FFMA R4, R5, R8, R12 ;  /* 0x0000000805047223 */ /* 0x000fe4000000000c */
[----:B------:R-:W-:-:S03]  /*0680*/  FFMA R7, R6, R10, R7 ;  /* 0x0000000a06077223 */ /* 0x000fc60000000007 */
[C---:B------:R-:W-:Y:S02]  /*0690*/  FSETP.GEU.AND P1, PT, R4.reuse, RZ, PT ;  /* 0x000000ff0400720b */ /* 0x040fe40003f2e000 */
[C---:B------:R-:W-:Y:S02]  /*06a0*/  FSETP.GEU.AND P2, PT, R7.reuse, RZ, PT ;  /* 0x000000ff0700720b */ /* 0x040fe40003f4e000 */
[----:B------:R-:W-:Y:S02]  /*06b0*/  FSEL R4, R4, RZ, P1 ;  /* 0x000000ff04047208 */ /* 0x000fe40000800000 */
[----:B------:R-:W-:Y:S01]  /*06c0*/  FSEL R7, R7, RZ, P2 ;  /* 0x000000ff07077208 */ /* 0x000fe20001000000 */
[----:B-1----:R-:W-:Y:S01]  /*06d0*/  IMAD.WIDE R2, R0, 0x4, R2 ;  /* 0x0000000400027825 */ /* 0x002fe200078e0202 */
[----:B------:R-:W-:Y:S02]  /*06e0*/  SEL R4, R4, RZ, !P0 ;  /* 0x000000ff04047207 */ /* 0x000fe40004000000 */
[----:B------:R-:W-:-:S05]  /*06f0*/  SEL R5, R7, RZ, !P0 ;  /* 0x000000ff07057207 */ /* 0x000fca0004000000 */
[----:B------:R-:W-:Y:S01]  /*0700*/  STG.E.64 desc[UR4][R2.64], R4 ;  /* 0x0000000402007986 */ /* 0x000fe2000c101b04 */
[----:B------:R-:W-:Y:S05]  /*0710*/  EXIT ;  /* 0x000000000000794d */ /* 0x000fea0003800000 */
.L_x_0:
[----:B------:R-:W-:-:S00]  /*0720*/  BRA `(.L_x_0) ;  /* 0xfffffffc00fc7947 */ /* 0x000fc0000383ffff */
[----:B------:R-:W-:-:S00]  /*0730*/  NOP ;  /* 0x0000000000007918 */ /* 0x000fc00000000000 */
        /* <DEDUP_REMOVED lines=12> */
.L_x_1:


//--------------------- .nv.global.init           --------------------------
	.section	.nv.global.init,"aw",@progbits
.nv.global.init:
	.type		_$_str,@object
	.size		_$_str,(_$_str_$_2 - _$_str)
_$_str:
        /*0000*/ 	.byte	0x5f, 0x5f, 0x43, 0x55, 0x44, 0x41, 0x5f, 0x46, 0x54, 0x5a, 0x00
	.type		_$_str_$_2,@object
	.size		_$_str_$_2,(.L_1 - _$_str_$_2)
_$_str_$_2:
        /*000b*/ 	.byte	0x5f, 0x5f, 0x43, 0x55, 0x44, 0x41, 0x5f, 0x50, 0x52, 0x45, 0x43, 0x5f, 0x53, 0x51, 0x52, 0x54
        /*001b*/ 	.byte	0x00
.L_1:


//--------------------- .nv.constant0.triton_poi_fused__native_batch_norm_legit_no_training_constant_pad_nd_relu_5 --------------------------
	.section	.nv.constant0.triton_poi_fused__native_batch_norm_legit_no_training_constant_pad_nd_relu_5,"a",@progbits
	.sectionflags	@""
	.align	4
.nv.constant0.triton_poi_fused__native_batch_norm_legit_no_training_constant_pad_nd_relu_5:
	.zero		580
